	.headerflags	@"EF_CUDA_TEXMODE_UNIFIED EF_CUDA_64BIT_ADDRESS EF_CUDA_ACCELERATORS EF_CUDA_SM90 EF_CUDA_VIRTUAL_SM(EF_CUDA_SM90)"
	.elftype	@"ET_EXEC"


//--------------------- .nv.info                  --------------------------
	.section	.nv.info,"",@"SHT_CUDA_INFO"
	.align	4


	//----- nvinfo : EIATTR_REGCOUNT
	.align		4
        /*0000*/ 	.byte	0x04, 0x2f
        /*0002*/ 	.short	(.L_2 - .L_1)
	.align		4
.L_1:
        /*0004*/ 	.word	index@(triton_per_fused_convolution_native_layer_norm_sigmoid_3)
        /*0008*/ 	.word	0x00000020


	//----- nvinfo : EIATTR_MIN_STACK_SIZE
	.align		4
.L_2:
        /*000c*/ 	.byte	0x04, 0x12
        /*000e*/ 	.short	(.L_4 - .L_3)
	.align		4
.L_3:
        /*0010*/ 	.word	index@(triton_per_fused_convolution_native_layer_norm_sigmoid_3)
        /*0014*/ 	.word	0x00000000


	//----- nvinfo : EIATTR_FRAME_SIZE
	.align		4
.L_4:
        /*0018*/ 	.byte	0x04, 0x11
        /*001a*/ 	.short	(.L_6 - .L_5)
	.align		4
.L_5:
        /*001c*/ 	.word	index@(triton_per_fused_convolution_native_layer_norm_sigmoid_3)
        /*0020*/ 	.word	0x00000000


	//----- nvinfo : EIATTR_MIN_STACK_SIZE
	.align		4
.L_6:
        /*0024*/ 	.byte	0x04, 0x12
        /*0026*/ 	.short	(.L_8 - .L_7)
	.align		4
.L_7:
        /*0028*/ 	.word	index@(triton_per_fused_convolution_native_layer_norm_sigmoid_3)
        /*002c*/ 	.word	0x00000000
.L_8:


//--------------------- .nv.info.triton_per_fused_convolution_native_layer_norm_sigmoid_3 --------------------------
	.section	.nv.info.triton_per_fused_convolution_native_layer_norm_sigmoid_3,"",@"SHT_CUDA_INFO"
	.sectionflags	@""
	.align	4


	//----- nvinfo : EIATTR_CUDA_API_VERSION
	.align		4
        /*0000*/ 	.byte	0x04, 0x37
        /*0002*/ 	.short	(.L_10 - .L_9)
.L_9:
        /*0004*/ 	.word	0x0000007c


	//----- nvinfo : EIATTR_KPARAM_INFO
	.align		4
.L_10:
        /*0008*/ 	.byte	0x04, 0x17
        /*000a*/ 	.short	(.L_12 - .L_11)
.L_11:
        /*000c*/ 	.word	0x00000000
        /*0010*/ 	.short	0x0008
        /*0012*/ 	.short	0x003c
        /*0014*/ 	.byte	0x00, 0xf0, 0x11, 0x00


	//----- nvinfo : EIATTR_KPARAM_INFO
	.align		4
.L_12:
        /*0018*/ 	.byte	0x04, 0x17
        /*001a*/ 	.short	(.L_14 - .L_13)
.L_13:
        /*001c*/ 	.word	0x00000000
        /*0020*/ 	.short	0x0007
        /*0022*/ 	.short	0x0038
        /*0024*/ 	.byte	0x00, 0xf0, 0x11, 0x00


	//----- nvinfo : EIATTR_KPARAM_INFO
	.align		4
.L_14:
        /*0028*/ 	.byte	0x04, 0x17
        /*002a*/ 	.short	(.L_16 - .L_15)
.L_15:
        /*002c*/ 	.word	0x00000000
        /*0030*/ 	.short	0x0006
        /*0032*/ 	.short	0x0030
        /*0034*/ 	.byte	0x00, 0xf4, 0x21, 0x00


	//----- nvinfo : EIATTR_KPARAM_INFO
	.align		4
.L_16:
        /*0038*/ 	.byte	0x04, 0x17
        /*003a*/ 	.short	(.L_18 - .L_17)
.L_17:
        /*003c*/ 	.word	0x00000000
        /*0040*/ 	.short	0x0005
        /*0042*/ 	.short	0x0028
        /*0044*/ 	.byte	0x00, 0xf4, 0x21, 0x00


	//----- nvinfo : EIATTR_KPARAM_INFO
	.align		4
.L_18:
        /*0048*/ 	.byte	0x04, 0x17
        /*004a*/ 	.short	(.L_20 - .L_19)
.L_19:
        /*004c*/ 	.word	0x00000000
        /*0050*/ 	.short	0x0004
        /*0052*/ 	.short	0x0020
        /*0054*/ 	.byte	0x00, 0xf4, 0x21, 0x00


	//----- nvinfo : EIATTR_KPARAM_INFO
	.align		4
.L_20:
        /*0058*/ 	.byte	0x04, 0x17
        /*005a*/ 	.short	(.L_22 - .L_21)
.L_21:
        /*005c*/ 	.word	0x00000000
        /*0060*/ 	.short	0x0003
        /*0062*/ 	.short	0x0018
        /*0064*/ 	.byte	0x00, 0xf4, 0x21, 0x00


	//----- nvinfo : EIATTR_KPARAM_INFO
	.align		4
.L_22:
        /*0068*/ 	.byte	0x04, 0x17
        /*006a*/ 	.short	(.L_24 - .L_23)
.L_23:
        /*006c*/ 	.word	0x00000000
        /*0070*/ 	.short	0x0002
        /*0072*/ 	.short	0x0010
        /*0074*/ 	.byte	0x00, 0xf4, 0x21, 0x00


	//----- nvinfo : EIATTR_KPARAM_INFO
	.align		4
.L_24:
        /*0078*/ 	.byte	0x04, 0x17
        /*007a*/ 	.short	(.L_26 - .L_25)
.L_25:
        /*007c*/ 	.word	0x00000000
        /*0080*/ 	.short	0x0001
        /*0082*/ 	.short	0x0008
        /*0084*/ 	.byte	0x00, 0xf4, 0x21, 0x00


	//----- nvinfo : EIATTR_KPARAM_INFO
	.align		4
.L_26:
        /*0088*/ 	.byte	0x04, 0x17
        /*008a*/ 	.short	(.L_28 - .L_27)
.L_27:
        /*008c*/ 	.word	0x00000000
        /*0090*/ 	.short	0x0000
        /*0092*/ 	.short	0x0000
        /*0094*/ 	.byte	0x00, 0xf4, 0x21, 0x00


	//----- nvinfo : EIATTR_SPARSE_MMA_MASK
	.align		4
.L_28:
        /*0098*/ 	.byte	0x03, 0x50
        /*009a*/ 	.short	0x0000


	//----- nvinfo : EIATTR_MAXREG_COUNT
	.align		4
        /*009c*/ 	.byte	0x03, 0x1b
        /*009e*/ 	.short	0x00ff


	//----- nvinfo : EIATTR_COOP_GROUP_MASK_REGIDS
	.align		4
        /*00a0*/ 	.byte	0x04, 0x29
        /*00a2*/ 	.short	(.L_30 - .L_29)


	//   ....[0]....
.L_29:
        /*00a4*/ 	.word	0xffffffff


	//   ....[1]....
        /*00a8*/ 	.word	0xffffffff


	//   ....[2]....
        /*00ac*/ 	.word	0xffffffff


	//   ....[3]....
        /*00b0*/ 	.word	0xffffffff


	//   ....[4]....
        /*00b4*/ 	.word	0xffffffff


	//   ....[5]....
        /*00b8*/ 	.word	0xffffffff


	//   ....[6]....
        /*00bc*/ 	.word	0xffffffff


	//   ....[7]....
        /*00c0*/ 	.word	0xffffffff


	//   ....[8]....
        /*00c4*/ 	.word	0xffffffff


	//   ....[9]....
        /*00c8*/ 	.word	0xffffffff


	//   ....[10]....
        /*00cc*/ 	.word	0xffffffff


	//   ....[11]....
        /*00d0*/ 	.word	0xffffffff


	//   ....[12]....
        /*00d4*/ 	.word	0xffffffff


	//   ....[13]....
        /*00d8*/ 	.word	0xffffffff


	//----- nvinfo : EIATTR_COOP_GROUP_INSTR_OFFSETS
	.align		4
.L_30:
        /*00dc*/ 	.byte	0x04, 0x28
        /*00de*/ 	.short	(.L_32 - .L_31)


	//   ....[0]....
.L_31:
        /*00e0*/ 	.word	0x000001a0


	//   ....[1]....
        /*00e4*/ 	.word	0x000001c0


	//   ....[2]....
        /*00e8*/ 	.word	0x000001f0


	//   ....[3]....
        /*00ec*/ 	.word	0x00000220


	//   ....[4]....
        /*00f0*/ 	.word	0x00000250


	//   ....[5]....
        /*00f4*/ 	.word	0x000002f0


	//   ....[6]....
        /*00f8*/ 	.word	0x00000320


	//   ....[7]....
        /*00fc*/ 	.word	0x00000410


	//   ....[8]....
        /*0100*/ 	.word	0x00000430


	//   ....[9]....
        /*0104*/ 	.word	0x00000450


	//   ....[10]....
        /*0108*/ 	.word	0x00000470


	//   ....[11]....
        /*010c*/ 	.word	0x000004a0


	//   ....[12]....
        /*0110*/ 	.word	0x00000510


	//   ....[13]....
        /*0114*/ 	.word	0x00000530


	//----- nvinfo : EIATTR_EXIT_INSTR_OFFSETS
	.align		4
.L_32:
        /*0118*/ 	.byte	0x04, 0x1c
        /*011a*/ 	.short	(.L_34 - .L_33)


	//   ....[0]....
.L_33:
        /*011c*/ 	.word	0x00000a00


	//   ....[1]....
        /*0120*/ 	.word	0x00000a20


	//----- nvinfo : EIATTR_REQNTID
	.align		4
.L_34:
        /*0124*/ 	.byte	0x04, 0x10
        /*0126*/ 	.short	(.L_36 - .L_35)
.L_35:
        /*0128*/ 	.word	0x00000080
        /*012c*/ 	.word	0x00000001
        /*0130*/ 	.word	0x00000001


	//----- nvinfo : EIATTR_CBANK_PARAM_SIZE
	.align		4
.L_36:
        /*0134*/ 	.byte	0x03, 0x19
        /*0136*/ 	.short	0x0040


	//----- nvinfo : EIATTR_PARAM_CBANK
	.align		4
        /*0138*/ 	.byte	0x04, 0x0a
        /*013a*/ 	.short	(.L_38 - .L_37)
	.align		4
.L_37:
        /*013c*/ 	.word	index@(.nv.constant0.triton_per_fused_convolution_native_layer_norm_sigmoid_3)
        /*0140*/ 	.short	0x0210
        /*0142*/ 	.short	0x0040


	//----- nvinfo : EIATTR_SW_WAR
	.align		4
.L_38:
        /*0144*/ 	.byte	0x04, 0x36
        /*0146*/ 	.short	(.L_40 - .L_39)
.L_39:
        /*0148*/ 	.word	0x00000008
.L_40:


//--------------------- .nv.callgraph             --------------------------
	.section	.nv.callgraph,"",@"SHT_CUDA_CALLGRAPH"
	.align	4
	.sectionentsize	8
	.align		4
        /*0000*/ 	.word	0x00000000
	.align		4
        /*0004*/ 	.word	0xffffffff
	.align		4
        /*0008*/ 	.word	0x00000000
	.align		4
        /*000c*/ 	.word	0xfffffffe
	.align		4
        /*0010*/ 	.word	0x00000000
	.align		4
        /*0014*/ 	.word	0xfffffffd
	.align		4
        /*0018*/ 	.word	0x00000000
	.align		4
        /*001c*/ 	.word	0xfffffffc


//--------------------- .nv.constant4             --------------------------
	.section	.nv.constant4,"a",@progbits
	.align	8
	.align		8
.nv.constant4:
        /*0000*/ 	.dword	_$_str


//--------------------- .text.triton_per_fused_convolution_native_layer_norm_sigmoid_3 --------------------------
	.section	.text.triton_per_fused_convolution_native_layer_norm_sigmoid_3,"ax",@progbits
	.sectionflags	@"SHF_BARRIERS=1"
	.align	128
        .global         triton_per_fused_convolution_native_layer_norm_sigmoid_3
        .type           triton_per_fused_convolution_native_layer_norm_sigmoid_3,@function
        .size           triton_per_fused_convolution_native_layer_norm_sigmoid_3,(.L_x_1 - triton_per_fused_convolution_native_layer_norm_sigmoid_3)
        .other          triton_per_fused_convolution_native_layer_norm_sigmoid_3,@"STO_CUDA_ENTRY STV_DEFAULT"
triton_per_fused_convolution_native_layer_norm_sigmoid_3:
.text.triton_per_fused_convolution_native_layer_norm_sigmoid_3:
[----:B------:R-:W0:Y:S01]  /*0000*/  LDC R1, c[0x0][0x28] ;  /* 0x00000a00ff017b82 */ /* 0x000e220000000800 */
[----:B------:R-:W1:Y:S07]  /*0010*/  S2R R18, SR_TID.X ;  /* 0x0000000000127919 */ /* 0x000e6e0000002100 */
[----:B------:R-:W2:Y:S01]  /*0020*/  LDC.64 R14, c[0x0][0x220] ;  /* 0x00008800ff0e7b82 */ /* 0x000ea20000000a00 */
[----:B------:R-:W-:Y:S01]  /*0030*/  ULDC.64 UR6, c[0x0][0x208] ;  /* 0x0000820000067ab9 */ /* 0x000fe20000000a00 */
[----:B------:R-:W3:Y:S06]  /*0040*/  S2R R0, SR_CTAID.X ;  /* 0x0000000000007919 */ /* 0x000eec0000002500 */
[----:B------:R-:W4:Y:S01]  /*0050*/  LDC.64 R2, c[0x0][0x210] ;  /* 0x00008400ff027b82 */ /* 0x000f220000000a00 */
[----:B-1----:R-:W-:-:S04]  /*0060*/  SHF.L.U32 R19, R18, 0x2, RZ ;  /* 0x0000000212137819 */ /* 0x002fc800000006ff */
[----:B------:R-:W-:-:S04]  /*0070*/  LOP3.LUT R13, R19, 0x1fc, RZ, 0xc0, !PT ;  /* 0x000001fc130d7812 */ /* 0x000fc800078ec0ff */
[----:B---3--:R-:W-:Y:S01]  /*0080*/  LEA R16, R0, R13, 0x9 ;  /* 0x0000000d00107211 */ /* 0x008fe200078e48ff */
[----:B--2---:R-:W-:-:S04]  /*0090*/  IMAD.WIDE.U32 R14, R13, 0x4, R14 ;  /* 0x000000040d0e7825 */ /* 0x004fc800078e000e */
[----:B----4-:R-:W-:Y:S01]  /*00a0*/  IMAD.WIDE R2, R16, 0x4, R2 ;  /* 0x0000000410027825 */ /* 0x010fe200078e0202 */
[----:B------:R-:W2:Y:S04]  /*00b0*/  LDG.E.EL.128 R4, desc[UR6][R14.64] ;  /* 0x000000060e047981 */ /* 0x000ea8000c2e1d00 */
[----:B------:R-:W2:Y:S01]  /*00c0*/  LDG.E.128 R8, desc[UR6][R2.64] ;  /* 0x0000000602087981 */ /* 0x000ea2000c1e1d00 */
[----:B------:R-:W1:Y:S01]  /*00d0*/  S2UR UR5, SR_CgaCtaId ;  /* 0x00000000000579c3 */ /* 0x000e620000008800 */
[C---:B------:R-:W-:Y:S01]  /*00e0*/  LOP3.LUT P1, RZ, R18.reuse, 0x1f, RZ, 0xc0, !PT ;  /* 0x0000001f12ff7812 */ /* 0x040fe2000782c0ff */
[----:B------:R-:W-:Y:S01]  /*00f0*/  UMOV UR4, 0x400 ;  /* 0x0000040000047882 */ /* 0x000fe20000000000 */
[C---:B------:R-:W-:Y:S01]  /*0100*/  ISETP.GE.AND P2, PT, R18.reuse, 0x4, PT ;  /* 0x000000041200780c */ /* 0x040fe20003f46270 */
[----:B-1----:R-:W-:Y:S01]  /*0110*/  UPRMT UR4, UR5, 0x654, UR4 ;  /* 0x0000065405047896 */ /* 0x002fe20008000004 */
[----:B------:R-:W-:Y:S01]  /*0120*/  LOP3.LUT P0, RZ, R18, 0x3, RZ, 0xc0, !PT ;  /* 0x0000000312ff7812 */ /* 0x000fe2000780c0ff */
[----:B--2---:R-:W-:Y:S01]  /*0130*/  FADD R5, R9, R5 ;  /* 0x0000000509057221 */ /* 0x004fe20000000000 */
[----:B------:R-:W-:Y:S01]  /*0140*/  FADD R4, R8, R4 ;  /* 0x0000000408047221 */ /* 0x000fe20000000000 */
[----:B------:R-:W-:Y:S01]  /*0150*/  FADD R6, R10, R6 ;  /* 0x000000060a067221 */ /* 0x000fe20000000000 */
[----:B------:R-:W-:-:S02]  /*0160*/  FADD R7, R11, R7 ;  /* 0x000000070b077221 */ /* 0x000fc40000000000 */
[----:B------:R-:W-:-:S04]  /*0170*/  FADD R9, R5, R4 ;  /* 0x0000000405097221 */ /* 0x000fc80000000000 */
[----:B------:R-:W-:-:S04]  /*0180*/  FADD R8, R6, R9 ;  /* 0x0000000906087221 */ /* 0x000fc80000000000 */
[----:B------:R-:W-:-:S05]  /*0190*/  FADD R8, R7, R8 ;  /* 0x0000000807087221 */ /* 0x000fca0000000000 */
[----:B------:R-:W1:Y:S02]  /*01a0*/  SHFL.BFLY PT, R9, R8, 0x10, 0x1f ;  /* 0x0e001f0008097f89 */ /* 0x000e6400000e0000 */
[----:B-1----:R-:W-:-:S05]  /*01b0*/  FADD R12, R8, R9 ;  /* 0x00000009080c7221 */ /* 0x002fca0000000000 */
[----:B------:R-:W1:Y:S02]  /*01c0*/  SHFL.BFLY PT, R9, R12, 0x8, 0x1f ;  /* 0x0d001f000c097f89 */ /* 0x000e6400000e0000 */
[----:B-1----:R-:W-:Y:S01]  /*01d0*/  FADD R14, R12, R9 ;  /* 0x000000090c0e7221 */ /* 0x002fe20000000000 */
[----:B------:R-:W-:-:S04]  /*01e0*/  SHF.R.U32.HI R12, RZ, 0x3, R18 ;  /* 0x00000003ff0c7819 */ /* 0x000fc80000011612 */
[----:B------:R-:W1:Y:S02]  /*01f0*/  SHFL.BFLY PT, R9, R14, 0x4, 0x1f ;  /* 0x0c801f000e097f89 */ /* 0x000e6400000e0000 */
[----:B-1----:R-:W-:Y:S02]  /*0200*/  FADD R15, R14, R9 ;  /* 0x000000090e0f7221 */ /* 0x002fe40000000000 */
[----:B------:R-:W1:Y:S03]  /*0210*/  LDC.64 R8, c[0x0][0x230] ;  /* 0x00008c00ff087b82 */ /* 0x000e660000000a00 */
[----:B------:R-:W2:Y:S02]  /*0220*/  SHFL.BFLY PT, R10, R15, 0x2, 0x1f ;  /* 0x0c401f000f0a7f89 */ /* 0x000ea400000e0000 */
[----:B--2---:R-:W-:-:S03]  /*0230*/  FADD R22, R15, R10 ;  /* 0x0000000a0f167221 */ /* 0x004fc60000000000 */
[----:B------:R-:W2:Y:S02]  /*0240*/  LDC.64 R10, c[0x0][0x228] ;  /* 0x00008a00ff0a7b82 */ /* 0x000ea40000000a00 */
[----:B------:R-:W3:Y:S01]  /*0250*/  SHFL.BFLY PT, R21, R22, 0x1, 0x1f ;  /* 0x0c201f0016157f89 */ /* 0x000ee200000e0000 */
[----:B--2---:R-:W-:-:S04]  /*0260*/  IMAD.WIDE.U32 R10, R13, 0x4, R10 ;  /* 0x000000040d0a7825 */ /* 0x004fc800078e000a */
[----:B---3--:R-:W-:Y:S01]  /*0270*/  FADD R24, R22, R21 ;  /* 0x0000001516187221 */ /* 0x008fe20000000000 */
[----:B------:R-:W-:Y:S01]  /*0280*/  LOP3.LUT R21, R12, 0xc, RZ, 0xc0, !PT ;  /* 0x0000000c0c157812 */ /* 0x000fe200078ec0ff */
[----:B-1----:R-:W-:Y:S02]  /*0290*/  IMAD.WIDE.U32 R12, R13, 0x4, R8 ;  /* 0x000000040d0c7825 */ /* 0x002fe400078e0008 */
[----:B------:R-:W2:Y:S04]  /*02a0*/  LDG.E.EL.128 R8, desc[UR6][R10.64] ;  /* 0x000000060a087981 */ /* 0x000ea8000c2e1d00 */
[----:B------:R-:W-:Y:S04]  /*02b0*/  @!P1 STS [R21+UR4], R24 ;  /* 0x0000001815009988 */ /* 0x000fe80008000804 */
[----:B------:R-:W2:Y:S01]  /*02c0*/  LDG.E.EL.128 R12, desc[UR6][R12.64] ;  /* 0x000000060c0c7981 */ /* 0x000ea2000c2e1d00 */
[----:B------:R-:W-:Y:S06]  /*02d0*/  BAR.SYNC.DEFER_BLOCKING 0x0 ;  /* 0x0000000000007b1d */ /* 0x000fec0000010000 */
[----:B------:R-:W1:Y:S04]  /*02e0*/  @!P2 LDS R20, [R19+UR4] ;  /* 0x000000041314a984 */ /* 0x000e680008000800 */
[----:B-1----:R-:W1:Y:S01]  /*02f0*/  SHFL.BFLY PT, R23, R20, 0x2, 0x1f ;  /* 0x0c401f0014177f89 */ /* 0x002e6200000e0000 */
[----:B------:R-:W-:Y:S01]  /*0300*/  ISETP.LT.AND P0, PT, R18, 0x4, !P0 ;  /* 0x000000041200780c */ /* 0x000fe20004701270 */
[----:B-1----:R-:W-:-:S05]  /*0310*/  FADD R23, R20, R23 ;  /* 0x0000001714177221 */ /* 0x002fca0000000000 */
[----:B------:R-:W1:Y:S02]  /*0320*/  SHFL.BFLY PT, R22, R23, 0x1, 0x1f ;  /* 0x0c201f0017167f89 */ /* 0x000e6400000e0000 */
[----:B-1----:R-:W-:-:S05]  /*0330*/  FADD R25, R23, R22 ;  /* 0x0000001617197221 */ /* 0x002fca0000000000 */
[----:B------:R-:W-:Y:S01]  /*0340*/  @P0 STS [R19+UR4], R25 ;  /* 0x0000001913000988 */ /* 0x000fe20008000804 */
[----:B------:R-:W-:Y:S06]  /*0350*/  BAR.SYNC.DEFER_BLOCKING 0x0 ;  /* 0x0000000000007b1d */ /* 0x000fec0000010000 */
[----:B------:R-:W1:Y:S02]  /*0360*/  LDS R18, [UR4] ;  /* 0x00000004ff127984 */ /* 0x000e640008000800 */
[----:B-1----:R-:W-:-:S04]  /*0370*/  FADD R18, RZ, R18 ;  /* 0x00000012ff127221 */ /* 0x002fc80000000000 */
[----:B------:R-:W-:-:S04]  /*0380*/  FMUL R18, R18, 0.001953125 ;  /* 0x3b00000012127820 */ /* 0x000fc80000400000 */
[--C-:B------:R-:W-:Y:S01]  /*0390*/  FADD R24, R5, -R18.reuse ;  /* 0x8000001205187221 */ /* 0x100fe20000000000 */
[----:B------:R-:W-:-:S03]  /*03a0*/  FADD R22, R4, -R18 ;  /* 0x8000001204167221 */ /* 0x000fc60000000000 */
[----:B------:R-:W-:Y:S01]  /*03b0*/  FMUL R23, R24, R24 ;  /* 0x0000001818177220 */ /* 0x000fe20000400000 */
[----:B------:R-:W-:-:S03]  /*03c0*/  FADD R26, R6, -R18 ;  /* 0x80000012061a7221 */ /* 0x000fc60000000000 */
[----:B------:R-:W-:Y:S01]  /*03d0*/  FFMA R23, R22, R22, R23 ;  /* 0x0000001616177223 */ /* 0x000fe20000000017 */
[----:B------:R-:W-:-:S03]  /*03e0*/  FADD R28, R7, -R18 ;  /* 0x80000012071c7221 */ /* 0x000fc60000000000 */
[----:B------:R-:W-:-:S04]  /*03f0*/  FFMA R23, R26, R26, R23 ;  /* 0x0000001a1a177223 */ /* 0x000fc80000000017 */
[----:B------:R-:W-:-:S05]  /*0400*/  FFMA R23, R28, R28, R23 ;  /* 0x0000001c1c177223 */ /* 0x000fca0000000017 */
[----:B------:R-:W1:Y:S02]  /*0410*/  SHFL.BFLY PT, R20, R23, 0x10, 0x1f ;  /* 0x0e001f0017147f89 */ /* 0x000e6400000e0000 */
[----:B-1----:R-:W-:-:S05]  /*0420*/  FADD R19, R23, R20 ;  /* 0x0000001417137221 */ /* 0x002fca0000000000 */
[----:B------:R-:W1:Y:S02]  /*0430*/  SHFL.BFLY PT, R20, R19, 0x8, 0x1f ;  /* 0x0d001f0013147f89 */ /* 0x000e6400000e0000 */
[----:B-1----:R-:W-:-:S05]  /*0440*/  FADD R25, R19, R20 ;  /* 0x0000001413197221 */ /* 0x002fca0000000000 */
[----:B------:R-:W1:Y:S02]  /*0450*/  SHFL.BFLY PT, R20, R25, 0x4, 0x1f ;  /* 0x0c801f0019147f89 */ /* 0x000e6400000e0000 */
[----:B-1----:R-:W-:-:S05]  /*0460*/  FADD R27, R25, R20 ;  /* 0x00000014191b7221 */ /* 0x002fca0000000000 */
[----:B------:R-:W1:Y:S02]  /*0470*/  SHFL.BFLY PT, R20, R27, 0x2, 0x1f ;  /* 0x0c401f001b147f89 */ /* 0x000e6400000e0000 */
[----:B-1----:R-:W-:Y:S01]  /*0480*/  FADD R29, R27, R20 ;  /* 0x000000141b1d7221 */ /* 0x002fe20000000000 */
[----:B------:R-:W-:Y:S06]  /*0490*/  BAR.SYNC.DEFER_BLOCKING 0x0 ;  /* 0x0000000000007b1d */ /* 0x000fec0000010000 */
[----:B------:R-:W1:Y:S01]  /*04a0*/  SHFL.BFLY PT, R19, R29, 0x1, 0x1f ;  /* 0x0c201f001d137f89 */ /* 0x000e6200000e0000 */
[----:B------:R-:W3:Y:S01]  /*04b0*/  S2R R20, SR_TID.X ;  /* 0x0000000000147919 */ /* 0x000ee20000002100 */
[----:B-1----:R-:W-:-:S05]  /*04c0*/  FADD R19, R29, R19 ;  /* 0x000000131d137221 */ /* 0x002fca0000000000 */
[----:B------:R-:W-:Y:S01]  /*04d0*/  @!P1 STS [R21+UR4], R19 ;  /* 0x0000001315009988 */ /* 0x000fe20008000804 */
[----:B---3--:R-:W-:Y:S01]  /*04e0*/  SHF.L.U32 R29, R20, 0x2, RZ ;  /* 0x00000002141d7819 */ /* 0x008fe200000006ff */
[----:B------:R-:W-:Y:S06]  /*04f0*/  BAR.SYNC.DEFER_BLOCKING 0x0 ;  /* 0x0000000000007b1d */ /* 0x000fec0000010000 */
[----:B------:R-:W1:Y:S04]  /*0500*/  @!P2 LDS R17, [R29+UR4] ;  /* 0x000000041d11a984 */ /* 0x000e680008000800 */
[----:B-1----:R-:W1:Y:S02]  /*0510*/  SHFL.BFLY PT, R23, R17, 0x2, 0x1f ;  /* 0x0c401f0011177f89 */ /* 0x002e6400000e0000 */
[----:B-1----:R-:W-:-:S05]  /*0520*/  FADD R23, R17, R23 ;  /* 0x0000001711177221 */ /* 0x002fca0000000000 */
[----:B------:R-:W1:Y:S02]  /*0530*/  SHFL.BFLY PT, R25, R23, 0x1, 0x1f ;  /* 0x0c201f0017197f89 */ /* 0x000e6400000e0000 */
[----:B-1----:R-:W-:-:S05]  /*0540*/  FADD R25, R23, R25 ;  /* 0x0000001917197221 */ /* 0x002fca0000000000 */
[----:B------:R-:W-:Y:S01]  /*0550*/  @P0 STS [R29+UR4], R25 ;  /* 0x000000191d000988 */ /* 0x000fe20008000804 */
[----:B------:R-:W-:Y:S06]  /*0560*/  BAR.SYNC.DEFER_BLOCKING 0x0 ;  /* 0x0000000000007b1d */ /* 0x000fec0000010000 */
[----:B------:R-:W1:Y:S01]  /*0570*/  LDS R27, [UR4] ;  /* 0x00000004ff1b7984 */ /* 0x000e620008000800 */
[----:B------:R-:W-:Y:S01]  /*0580*/  HFMA2.MMA R19, -RZ, RZ, 0.875, 0 ;  /* 0x3b000000ff137435 */ /* 0x000fe200000001ff */
[----:B-1----:R-:W-:-:S09]  /*0590*/  FADD R27, RZ, R27 ;  /* 0x0000001bff1b7221 */ /* 0x002fd20000000000 */
[----:B------:R-:W-:-:S06]  /*05a0*/  FFMA R19, R27, R19, 9.9999997473787516356e-06 ;  /* 0x3727c5ac1b137423 */ /* 0x000fcc0000000013 */
[----:B------:R-:W1:Y:S02]  /*05b0*/  MUFU.RSQ R19, R19 ;  /* 0x0000001300137308 */ /* 0x000e640000001400 */
[-C--:B-1----:R-:W-:Y:S01]  /*05c0*/  FMUL R17, R22, R19.reuse ;  /* 0x0000001316117220 */ /* 0x082fe20000400000 */
[-C--:B------:R-:W-:Y:S01]  /*05d0*/  FMUL R24, R24, R19.reuse ;  /* 0x0000001318187220 */ /* 0x080fe20000400000 */
[----:B------:R-:W-:Y:S02]  /*05e0*/  FMUL R28, R28, R19 ;  /* 0x000000131c1c7220 */ /* 0x000fe40000400000 */
[----:B--2---:R-:W-:Y:S01]  /*05f0*/  FFMA R8, R8, R17, R12 ;  /* 0x0000001108087223 */ /* 0x004fe2000000000c */
[----:B------:R-:W-:Y:S01]  /*0600*/  FMUL R17, R26, R19 ;  /* 0x000000131a117220 */ /* 0x000fe20000400000 */
[----:B------:R-:W-:Y:S01]  /*0610*/  FFMA R9, R9, R24, R13 ;  /* 0x0000001809097223 */ /* 0x000fe2000000000d */
[----:B------:R-:W-:Y:S02]  /*0620*/  FFMA R11, R11, R28, R15 ;  /* 0x0000001c0b0b7223 */ /* 0x000fe4000000000f */
[----:B------:R-:W-:Y:S01]  /*0630*/  FFMA R10, R10, R17, R14 ;  /* 0x000000110a0a7223 */ /* 0x000fe2000000000e */
[----:B------:R-:W-:Y:S01]  /*0640*/  FADD R9, RZ, -R9 ;  /* 0x80000009ff097221 */ /* 0x000fe20000000000 */
[----:B------:R-:W-:Y:S01]  /*0650*/  FADD R8, RZ, -R8 ;  /* 0x80000008ff087221 */ /* 0x000fe20000000000 */
[----:B------:R-:W-:Y:S01]  /*0660*/  FADD R11, RZ, -R11 ;  /* 0x8000000bff0b7221 */ /* 0x000fe20000000000 */
[----:B------:R-:W-:Y:S01]  /*0670*/  FADD R10, RZ, -R10 ;  /* 0x8000000aff0a7221 */ /* 0x000fe20000000000 */
[----:B------:R-:W-:Y:S01]  /*0680*/  FMUL R12, R9, 1.4426950216293334961 ;  /* 0x3fb8aa3b090c7820 */ /* 0x000fe20000400000 */
[----:B------:R-:W-:Y:S01]  /*0690*/  FMUL R8, R8, 1.4426950216293334961 ;  /* 0x3fb8aa3b08087820 */ /* 0x000fe20000400000 */
[----:B------:R-:W-:Y:S01]  /*06a0*/  FMUL R14, R11, 1.4426950216293334961 ;  /* 0x3fb8aa3b0b0e7820 */ /* 0x000fe20000400000 */
[----:B------:R-:W-:-:S02]  /*06b0*/  FMUL R13, R10, 1.4426950216293334961 ;  /* 0x3fb8aa3b0a0d7820 */ /* 0x000fc40000400000 */
[----:B------:R-:W-:Y:S02]  /*06c0*/  FSETP.GEU.AND P2, PT, R12, -126, PT ;  /* 0xc2fc00000c00780b */ /* 0x000fe40003f4e000 */
[----:B------:R-:W-:Y:S02]  /*06d0*/  FSETP.GEU.AND P1, PT, R8, -126, PT ;  /* 0xc2fc00000800780b */ /* 0x000fe40003f2e000 */
[----:B------:R-:W-:Y:S02]  /*06e0*/  FSETP.GEU.AND P0, PT, R14, -126, PT ;  /* 0xc2fc00000e00780b */ /* 0x000fe40003f0e000 */
[----:B------:R-:W-:-:S07]  /*06f0*/  FSETP.GEU.AND P3, PT, R13, -126, PT ;  /* 0xc2fc00000d00780b */ /* 0x000fce0003f6e000 */
[----:B------:R-:W-:Y:S02]  /*0700*/  @!P2 FMUL R12, R12, 0.5 ;  /* 0x3f0000000c0ca820 */ /* 0x000fe40000400000 */
[----:B------:R-:W-:Y:S02]  /*0710*/  @!P1 FMUL R8, R8, 0.5 ;  /* 0x3f00000008089820 */ /* 0x000fe40000400000 */
[----:B------:R-:W-:Y:S01]  /*0720*/  @!P0 FMUL R14, R14, 0.5 ;  /* 0x3f0000000e0e8820 */ /* 0x000fe20000400000 */
[----:B------:R-:W1:Y:S01]  /*0730*/  MUFU.EX2 R10, R12 ;  /* 0x0000000c000a7308 */ /* 0x000e620000000800 */
[----:B------:R-:W-:-:S07]  /*0740*/  @!P3 FMUL R13, R13, 0.5 ;  /* 0x3f0000000d0db820 */ /* 0x000fce0000400000 */
[----:B------:R-:W2:Y:S08]  /*0750*/  MUFU.EX2 R9, R8 ;  /* 0x0000000800097308 */ /* 0x000eb00000000800 */
[----:B------:R-:W3:Y:S08]  /*0760*/  MUFU.EX2 R15, R14 ;  /* 0x0000000e000f7308 */ /* 0x000ef00000000800 */
[----:B------:R-:W4:Y:S01]  /*0770*/  MUFU.EX2 R11, R13 ;  /* 0x0000000d000b7308 */ /* 0x000f220000000800 */
[----:B-1----:R-:W-:Y:S01]  /*0780*/  @!P2 FMUL R10, R10, R10 ;  /* 0x0000000a0a0aa220 */ /* 0x002fe20000400000 */
[----:B--2---:R-:W-:-:S03]  /*0790*/  @!P1 FMUL R9, R9, R9 ;  /* 0x0000000909099220 */ /* 0x004fc60000400000 */
[----:B------:R-:W-:Y:S01]  /*07a0*/  FADD R21, R10, 1 ;  /* 0x3f8000000a157421 */ /* 0x000fe20000000000 */
[----:B---3--:R-:W-:Y:S01]  /*07b0*/  @!P0 FMUL R15, R15, R15 ;  /* 0x0000000f0f0f8220 */ /* 0x008fe20000400000 */
[----:B------:R-:W-:Y:S01]  /*07c0*/  FADD R22, R9, 1 ;  /* 0x3f80000009167421 */ /* 0x000fe20000000000 */
[----:B------:R1:W-:Y:S02]  /*07d0*/  STG.E.128 desc[UR6][R2.64], R4 ;  /* 0x0000000402007986 */ /* 0x0003e4000c101d06 */
[----:B------:R-:W-:Y:S01]  /*07e0*/  FSETP.GT.AND P2, PT, R21, 8.50705917302346158658e+37, PT ;  /* 0x7e8000001500780b */ /* 0x000fe20003f44000 */
[----:B------:R-:W-:Y:S01]  /*07f0*/  FADD R14, R15, 1 ;  /* 0x3f8000000f0e7421 */ /* 0x000fe20000000000 */
[----:B------:R-:W2:Y:S01]  /*0800*/  LDC.64 R8, c[0x0][0x240] ;  /* 0x00009000ff087b82 */ /* 0x000ea20000000a00 */
[----:B----4-:R-:W-:Y:S01]  /*0810*/  @!P3 FMUL R11, R11, R11 ;  /* 0x0000000b0b0bb220 */ /* 0x010fe20000400000 */
[----:B------:R-:W-:-:S03]  /*0820*/  FSETP.GT.AND P1, PT, R22, 8.50705917302346158658e+37, PT ;  /* 0x7e8000001600780b */ /* 0x000fc60003f24000 */
[----:B------:R-:W-:Y:S01]  /*0830*/  FADD R23, R11, 1 ;  /* 0x3f8000000b177421 */ /* 0x000fe20000000000 */
[----:B------:R-:W-:Y:S02]  /*0840*/  FSETP.GT.AND P3, PT, R14, 8.50705917302346158658e+37, PT ;  /* 0x7e8000000e00780b */ /* 0x000fe40003f64000 */
[----:B------:R-:W3:Y:S02]  /*0850*/  LDC.64 R10, c[0x0][0x218] ;  /* 0x00008600ff0a7b82 */ /* 0x000ee40000000a00 */
[----:B------:R-:W-:Y:S01]  /*0860*/  FSETP.GT.AND P0, PT, R23, 8.50705917302346158658e+37, PT ;  /* 0x7e8000001700780b */ /* 0x000fe20003f04000 */
[----:B------:R-:W-:-:S04]  /*0870*/  @P2 FMUL R21, R21, 0.25 ;  /* 0x3e80000015152820 */ /* 0x000fc80000400000 */
[----:B------:R-:W-:Y:S01]  /*0880*/  @P1 FMUL R22, R22, 0.25 ;  /* 0x3e80000016161820 */ /* 0x000fe20000400000 */
[----:B------:R-:W4:Y:S03]  /*0890*/  LDC.64 R12, c[0x0][0x238] ;  /* 0x00008e00ff0c7b82 */ /* 0x000f260000000a00 */
[----:B------:R-:W-:Y:S01]  /*08a0*/  @P3 FMUL R14, R14, 0.25 ;  /* 0x3e8000000e0e3820 */ /* 0x000fe20000400000 */
[----:B------:R-:W5:Y:S03]  /*08b0*/  MUFU.RCP R21, R21 ;  /* 0x0000001500157308 */ /* 0x000f660000001000 */
[----:B------:R-:W-:Y:S01]  /*08c0*/  @P0 FMUL R23, R23, 0.25 ;  /* 0x3e80000017170820 */ /* 0x000fe20000400000 */
[----:B------:R-:W-:-:S04]  /*08d0*/  MOV R27, 0x3e800000 ;  /* 0x3e800000001b7802 */ /* 0x000fc80000000f00 */
[----:B------:R-:W1:Y:S01]  /*08e0*/  MUFU.RCP R22, R22 ;  /* 0x0000001600167308 */ /* 0x000e620000001000 */
[----:B------:R-:W-:Y:S01]  /*08f0*/  BAR.SYNC.DEFER_BLOCKING 0x0 ;  /* 0x0000000000007b1d */ /* 0x000fe20000010000 */
[----:B------:R-:W-:-:S06]  /*0900*/  LOP3.LUT P4, RZ, R20, 0x7f, RZ, 0xc0, !PT ;  /* 0x0000007f14ff7812 */ /* 0x000fcc000788c0ff */
[----:B------:R-:W1:Y:S08]  /*0910*/  MUFU.RCP R15, R23 ;  /* 0x00000017000f7308 */ /* 0x000e700000001000 */
[----:B------:R-:W3:Y:S01]  /*0920*/  MUFU.RCP R14, R14 ;  /* 0x0000000e000e7308 */ /* 0x000ee20000001000 */
[C---:B------:R-:W-:Y:S02]  /*0930*/  FSEL R20, R27.reuse, 1, P2 ;  /* 0x3f8000001b147808 */ /* 0x040fe40001000000 */
[----:B------:R-:W-:-:S02]  /*0940*/  FSEL R25, R27, 1, P1 ;  /* 0x3f8000001b197808 */ /* 0x000fc40000800000 */
[C---:B------:R-:W-:Y:S02]  /*0950*/  FSEL R24, R27.reuse, 1, P0 ;  /* 0x3f8000001b187808 */ /* 0x040fe40000000000 */
[----:B------:R-:W-:Y:S01]  /*0960*/  FSEL R27, R27, 1, P3 ;  /* 0x3f8000001b1b7808 */ /* 0x000fe20001800000 */
[----:B--2---:R-:W-:-:S04]  /*0970*/  IMAD.WIDE R16, R16, 0x4, R8 ;  /* 0x0000000410107825 */ /* 0x004fc800078e0208 */
[----:B-----5:R-:W-:Y:S01]  /*0980*/  FMUL R9, R21, R20 ;  /* 0x0000001415097220 */ /* 0x020fe20000400000 */
[----:B01----:R-:W-:Y:S01]  /*0990*/  FMUL R8, R22, R25 ;  /* 0x0000001916087220 */ /* 0x003fe20000400000 */
[----:B---3--:R-:W-:-:S04]  /*09a0*/  IMAD.WIDE R20, R0, 0x4, R10 ;  /* 0x0000000400147825 */ /* 0x008fc800078e020a */
[----:B------:R-:W-:Y:S01]  /*09b0*/  FMUL R10, R15, R24 ;  /* 0x000000180f0a7220 */ /* 0x000fe20000400000 */
[----:B------:R-:W-:Y:S01]  /*09c0*/  FMUL R11, R14, R27 ;  /* 0x0000001b0e0b7220 */ /* 0x000fe20000400000 */
[----:B------:R0:W-:Y:S01]  /*09d0*/  @!P4 STG.E desc[UR6][R20.64], R19 ;  /* 0x000000131400c986 */ /* 0x0001e2000c101906 */
[----:B----4-:R-:W-:-:S03]  /*09e0*/  IMAD.WIDE R12, R0, 0x4, R12 ;  /* 0x00000004000c7825 */ /* 0x010fc600078e020c */
[----:B------:R0:W-:Y:S02]  /*09f0*/  STG.E.128 desc[UR6][R16.64], R8 ;  /* 0x0000000810007986 */ /* 0x0001e4000c101d06 */
[----:B0-----:R-:W-:Y:S05]  /*0a00*/  @P4 EXIT ;  /* 0x000000000000494d */ /* 0x001fea0003800000 */
[----:B------:R-:W-:Y:S01]  /*0a10*/  STG.E desc[UR6][R12.64], R18 ;  /* 0x000000120c007986 */ /* 0x000fe2000c101906 */
[----:B------:R-:W-:Y:S05]  /*0a20*/  EXIT ;  /* 0x000000000000794d */ /* 0x000fea0003800000 */
.L_x_0:
[----:B------:R-:W-:-:S00]  /*0a30*/  BRA `(.L_x_0) ;  /* 0xfffffffc00fc7947 */ /* 0x000fc0000383ffff */
[----:B------:R-:W-:-:S00]  /*0a40*/  NOP ;  /* 0x0000000000007918 */ /* 0x000fc00000000000 */
        /* <DEDUP_REMOVED lines=11> */
.L_x_1:


//--------------------- .nv.global.init           --------------------------
	.section	.nv.global.init,"aw",@progbits
.nv.global.init:
	.type		_$_str,@object
	.size		_$_str,(.L_0 - _$_str)
_$_str:
        /*0000*/ 	.byte	0x5f, 0x5f, 0x43, 0x55, 0x44, 0x41, 0x5f, 0x46, 0x54, 0x5a, 0x00
.L_0:


//--------------------- .nv.shared.triton_per_fused_convolution_native_layer_norm_sigmoid_3 --------------------------
	.section	.nv.shared.triton_per_fused_convolution_native_layer_norm_sigmoid_3,"aw",@nobits
	.sectionflags	@""
	.align	16
	.zero		1024


//--------------------- .nv.constant0.triton_per_fused_convolution_native_layer_norm_sigmoid_3 --------------------------
	.section	.nv.constant0.triton_per_fused_convolution_native_layer_norm_sigmoid_3,"a",@progbits
	.sectionflags	@""
	.align	4
.nv.constant0.triton_per_fused_convolution_native_layer_norm_sigmoid_3:
	.zero		592
